	.headerflags	@"EF_CUDA_TEXMODE_UNIFIED EF_CUDA_64BIT_ADDRESS EF_CUDA_ACCELERATORS EF_CUDA_SM90 EF_CUDA_VIRTUAL_SM(EF_CUDA_SM90)"
	.elftype	@"ET_EXEC"


//--------------------- .nv.info                  --------------------------
	.section	.nv.info,"",@"SHT_CUDA_INFO"
	.align	4


	//----- nvinfo : EIATTR_REGCOUNT
	.align		4
        /*0000*/ 	.byte	0x04, 0x2f
        /*0002*/ 	.short	(.L_3 - .L_2)
	.align		4
.L_2:
        /*0004*/ 	.word	index@(triton_poi_fused__native_batch_norm_legit_no_training_relu_threshold_backward_4)
        /*0008*/ 	.word	0x00000016


	//----- nvinfo : EIATTR_MIN_STACK_SIZE
	.align		4
.L_3:
        /*000c*/ 	.byte	0x04, 0x12
        /*000e*/ 	.short	(.L_5 - .L_4)
	.align		4
.L_4:
        /*0010*/ 	.word	index@(triton_poi_fused__native_batch_norm_legit_no_training_relu_threshold_backward_4)
        /*0014*/ 	.word	0x00000000


	//----- nvinfo : EIATTR_FRAME_SIZE
	.align		4
.L_5:
        /*0018*/ 	.byte	0x04, 0x11
        /*001a*/ 	.short	(.L_7 - .L_6)
	.align		4
.L_6:
        /*001c*/ 	.word	index@(triton_poi_fused__native_batch_norm_legit_no_training_relu_threshold_backward_4)
        /*0020*/ 	.word	0x00000000


	//----- nvinfo : EIATTR_MIN_STACK_SIZE
	.align		4
.L_7:
        /*0024*/ 	.byte	0x04, 0x12
        /*0026*/ 	.short	(.L_9 - .L_8)
	.align		4
.L_8:
        /*0028*/ 	.word	index@(triton_poi_fused__native_batch_norm_legit_no_training_relu_threshold_backward_4)
        /*002c*/ 	.word	0x00000000
.L_9:


//--------------------- .nv.info.triton_poi_fused__native_batch_norm_legit_no_training_relu_threshold_backward_4 --------------------------
	.section	.nv.info.triton_poi_fused__native_batch_norm_legit_no_training_relu_threshold_backward_4,"",@"SHT_CUDA_INFO"
	.sectionflags	@""
	.align	4


	//----- nvinfo : EIATTR_CUDA_API_VERSION
	.align		4
        /*0000*/ 	.byte	0x04, 0x37
        /*0002*/ 	.short	(.L_11 - .L_10)
.L_10:
        /*0004*/ 	.word	0x0000007c


	//----- nvinfo : EIATTR_KPARAM_INFO
	.align		4
.L_11:
        /*0008*/ 	.byte	0x04, 0x17
        /*000a*/ 	.short	(.L_13 - .L_12)
.L_12:
        /*000c*/ 	.word	0x00000000
        /*0010*/ 	.short	0x0008
        /*0012*/ 	.short	0x003c
        /*0014*/ 	.byte	0x00, 0xf0, 0x11, 0x00


	//----- nvinfo : EIATTR_KPARAM_INFO
	.align		4
.L_13:
        /*0018*/ 	.byte	0x04, 0x17
        /*001a*/ 	.short	(.L_15 - .L_14)
.L_14:
        /*001c*/ 	.word	0x00000000
        /*0020*/ 	.short	0x0007
        /*0022*/ 	.short	0x0038
        /*0024*/ 	.byte	0x00, 0xf0, 0x11, 0x00


	//----- nvinfo : EIATTR_KPARAM_INFO
	.align		4
.L_15:
        /*0028*/ 	.byte	0x04, 0x17
        /*002a*/ 	.short	(.L_17 - .L_16)
.L_16:
        /*002c*/ 	.word	0x00000000
        /*0030*/ 	.short	0x0006
        /*0032*/ 	.short	0x0030
        /*0034*/ 	.byte	0x00, 0xf4, 0x21, 0x00


	//----- nvinfo : EIATTR_KPARAM_INFO
	.align		4
.L_17:
        /*0038*/ 	.byte	0x04, 0x17
        /*003a*/ 	.short	(.L_19 - .L_18)
.L_18:
        /*003c*/ 	.word	0x00000000
        /*0040*/ 	.short	0x0005
        /*0042*/ 	.short	0x0028
        /*0044*/ 	.byte	0x00, 0xf4, 0x21, 0x00


	//----- nvinfo : EIATTR_KPARAM_INFO
	.align		4
.L_19:
        /*0048*/ 	.byte	0x04, 0x17
        /*004a*/ 	.short	(.L_21 - .L_20)
.L_20:
        /*004c*/ 	.word	0x00000000
        /*0050*/ 	.short	0x0004
        /*0052*/ 	.short	0x0020
        /*0054*/ 	.byte	0x00, 0xf4, 0x21, 0x00


	//----- nvinfo : EIATTR_KPARAM_INFO
	.align		4
.L_21:
        /*0058*/ 	.byte	0x04, 0x17
        /*005a*/ 	.short	(.L_23 - .L_22)
.L_22:
        /*005c*/ 	.word	0x00000000
        /*0060*/ 	.short	0x0003
        /*0062*/ 	.short	0x0018
        /*0064*/ 	.byte	0x00, 0xf4, 0x21, 0x00


	//----- nvinfo : EIATTR_KPARAM_INFO
	.align		4
.L_23:
        /*0068*/ 	.byte	0x04, 0x17
        /*006a*/ 	.short	(.L_25 - .L_24)
.L_24:
        /*006c*/ 	.word	0x00000000
        /*0070*/ 	.short	0x0002
        /*0072*/ 	.short	0x0010
        /*0074*/ 	.byte	0x00, 0xf4, 0x21, 0x00


	//----- nvinfo : EIATTR_KPARAM_INFO
	.align		4
.L_25:
        /*0078*/ 	.byte	0x04, 0x17
        /*007a*/ 	.short	(.L_27 - .L_26)
.L_26:
        /*007c*/ 	.word	0x00000000
        /*0080*/ 	.short	0x0001
        /*0082*/ 	.short	0x0008
        /*0084*/ 	.byte	0x00, 0xf4, 0x21, 0x00


	//----- nvinfo : EIATTR_KPARAM_INFO
	.align		4
.L_27:
        /*0088*/ 	.byte	0x04, 0x17
        /*008a*/ 	.short	(.L_29 - .L_28)
.L_28:
        /*008c*/ 	.word	0x00000000
        /*0090*/ 	.short	0x0000
        /*0092*/ 	.short	0x0000
        /*0094*/ 	.byte	0x00, 0xf4, 0x21, 0x00


	//----- nvinfo : EIATTR_SPARSE_MMA_MASK
	.align		4
.L_29:
        /*0098*/ 	.byte	0x03, 0x50
        /*009a*/ 	.short	0x0000


	//----- nvinfo : EIATTR_MAXREG_COUNT
	.align		4
        /*009c*/ 	.byte	0x03, 0x1b
        /*009e*/ 	.short	0x00ff


	//----- nvinfo : EIATTR_EXIT_INSTR_OFFSETS
	.align		4
        /*00a0*/ 	.byte	0x04, 0x1c
        /*00a2*/ 	.short	(.L_31 - .L_30)


	//   ....[0]....
.L_30:
        /*00a4*/ 	.word	0x000006a0


	//   ....[1]....
        /*00a8*/ 	.word	0x000006c0


	//----- nvinfo : EIATTR_REQNTID
	.align		4
.L_31:
        /*00ac*/ 	.byte	0x04, 0x10
        /*00ae*/ 	.short	(.L_33 - .L_32)
.L_32:
        /*00b0*/ 	.word	0x00000080
        /*00b4*/ 	.word	0x00000001
        /*00b8*/ 	.word	0x00000001


	//----- nvinfo : EIATTR_CBANK_PARAM_SIZE
	.align		4
.L_33:
        /*00bc*/ 	.byte	0x03, 0x19
        /*00be*/ 	.short	0x0040


	//----- nvinfo : EIATTR_PARAM_CBANK
	.align		4
        /*00c0*/ 	.byte	0x04, 0x0a
        /*00c2*/ 	.short	(.L_35 - .L_34)
	.align		4
.L_34:
        /*00c4*/ 	.word	index@(.nv.constant0.triton_poi_fused__native_batch_norm_legit_no_training_relu_threshold_backward_4)
        /*00c8*/ 	.short	0x0210
        /*00ca*/ 	.short	0x0040


	//----- nvinfo : EIATTR_SW_WAR
	.align		4
.L_35:
        /*00cc*/ 	.byte	0x04, 0x36
        /*00ce*/ 	.short	(.L_37 - .L_36)
.L_36:
        /*00d0*/ 	.word	0x00000008
.L_37:


//--------------------- .nv.callgraph             --------------------------
	.section	.nv.callgraph,"",@"SHT_CUDA_CALLGRAPH"
	.align	4
	.sectionentsize	8
	.align		4
        /*0000*/ 	.word	0x00000000
	.align		4
        /*0004*/ 	.word	0xffffffff
	.align		4
        /*0008*/ 	.word	0x00000000
	.align		4
        /*000c*/ 	.word	0xfffffffe
	.align		4
        /*0010*/ 	.word	0x00000000
	.align		4
        /*0014*/ 	.word	0xfffffffd
	.align		4
        /*0018*/ 	.word	0x00000000
	.align		4
        /*001c*/ 	.word	0xfffffffc


//--------------------- .nv.constant4             --------------------------
	.section	.nv.constant4,"a",@progbits
	.align	8
	.align		8
.nv.constant4:
        /*0000*/ 	.dword	_$_str
	.align		8
        /*0008*/ 	.dword	_$_str_$_2


//--------------------- .text.triton_poi_fused__native_batch_norm_legit_no_training_relu_threshold_backward_4 --------------------------
	.section	.text.triton_poi_fused__native_batch_norm_legit_no_training_relu_threshold_backward_4,"ax",@progbits
	.sectionflags	@"SHF_BARRIERS=1"
	.align	128
        .global         triton_poi_fused__native_batch_norm_legit_no_training_relu_threshold_backward_4
        .type           triton_poi_fused__native_batch_norm_legit_no_training_relu_threshold_backward_4,@function
        .size           triton_poi_fused__native_batch_norm_legit_no_training_relu_threshold_backward_4,(.L_x_1 - triton_poi_fused__native_batch_norm_legit_no_training_relu_threshold_backward_4)
        .other          triton_poi_fused__native_batch_norm_legit_no_training_relu_threshold_backward_4,@"STO_CUDA_ENTRY STV_DEFAULT"
triton_poi_fused__native_batch_norm_legit_no_training_relu_threshold_backward_4:
.text.triton_poi_fused__native_batch_norm_legit_no_training_relu_threshold_backward_4:
[----:B------:R-:W0:Y:S01]  /*0000*/  LDC R1, c[0x0][0x28] ;  /* 0x00000a00ff017b82 */ /* 0x000e220000000800 */
[----:B------:R-:W1:Y:S07]  /*0010*/  S2R R10, SR_TID.X ;  /* 0x00000000000a7919 */ /* 0x000e6e0000002100 */
[----:B------:R-:W2:Y:S01]  /*0020*/  LDC.64 R4, c[0x0][0x220] ;  /* 0x00008800ff047b82 */ /* 0x000ea20000000a00 */
[----:B------:R-:W-:Y:S01]  /*0030*/  ULDC.64 UR8, c[0x0][0x208] ;  /* 0x0000820000087ab9 */ /* 0x000fe20000000a00 */
[----:B------:R-:W3:Y:S06]  /*0040*/  S2R R2, SR_CTAID.Y ;  /* 0x0000000000027919 */ /* 0x000eec0000002600 */
[----:B------:R-:W4:Y:S08]  /*0050*/  S2UR UR4, SR_CTAID.X ;  /* 0x00000000000479c3 */ /* 0x000f300000002500 */
[----:B------:R-:W5:Y:S08]  /*0060*/  LDC.64 R14, c[0x0][0x218] ;  /* 0x00008600ff0e7b82 */ /* 0x000f700000000a00 */
[----:B------:R-:W5:Y:S01]  /*0070*/  LDC.64 R18, c[0x0][0x210] ;  /* 0x00008400ff127b82 */ /* 0x000f620000000a00 */
[----:B-1----:R-:W-:-:S07]  /*0080*/  IMAD.SHL.U32 R7, R10, 0x2, RZ ;  /* 0x000000020a077824 */ /* 0x002fce00078e00ff */
[----:B------:R-:W1:Y:S01]  /*0090*/  LDC.64 R8, c[0x0][0x228] ;  /* 0x00008a00ff087b82 */ /* 0x000e620000000a00 */
[----:B---3--:R-:W-:Y:S01]  /*00a0*/  IMAD.SHL.U32 R0, R2, 0x10, RZ ;  /* 0x0000001002007824 */ /* 0x008fe200078e00ff */
[----:B------:R-:W-:Y:S02]  /*00b0*/  SHF.R.S32.HI R2, RZ, 0x1b, R2 ;  /* 0x0000001bff027819 */ /* 0x000fe40000011402 */
[----:B------:R-:W-:Y:S02]  /*00c0*/  LOP3.LUT R7, R7, 0xe, RZ, 0xc0, !PT ;  /* 0x0000000e07077812 */ /* 0x000fe400078ec0ff */
[----:B------:R-:W-:Y:S02]  /*00d0*/  SGXT R2, R2, 0x1 ;  /* 0x000000010202781a */ /* 0x000fe40000000200 */
[----:B------:R-:W3:Y:S01]  /*00e0*/  LDC.64 R12, c[0x0][0x230] ;  /* 0x00008c00ff0c7b82 */ /* 0x000ee20000000a00 */
[----:B------:R-:W-:-:S04]  /*00f0*/  LOP3.LUT R17, R0, R7, RZ, 0xfc, !PT ;  /* 0x0000000700117212 */ /* 0x000fc800078efcff */
[----:B------:R-:W-:-:S04]  /*0100*/  LEA.HI R2, R2, R17, RZ, 0x8 ;  /* 0x0000001102027211 */ /* 0x000fc800078f40ff */
[----:B------:R-:W-:-:S05]  /*0110*/  LOP3.LUT R6, R2, 0xffffff00, RZ, 0xc0, !PT ;  /* 0xffffff0002067812 */ /* 0x000fca00078ec0ff */
[----:B------:R-:W-:-:S04]  /*0120*/  IMAD.IADD R17, R17, 0x1, -R6 ;  /* 0x0000000111117824 */ /* 0x000fc800078e0a06 */
[----:B--2---:R-:W-:-:S06]  /*0130*/  IMAD.WIDE R4, R17, 0x4, R4 ;  /* 0x0000000411047825 */ /* 0x004fcc00078e0204 */
[----:B------:R-:W2:Y:S01]  /*0140*/  LDG.E.EL.64 R4, desc[UR8][R4.64] ;  /* 0x0000000804047981 */ /* 0x000ea2000c2e1b00 */
[----:B------:R-:W-:Y:S01]  /*0150*/  SHF.R.U32.HI R11, RZ, 0x3, R10 ;  /* 0x00000003ff0b7819 */ /* 0x000fe2000001160a */
[----:B----4-:R-:W-:Y:S01]  /*0160*/  USHF.L.U32 UR4, UR4, 0x4, URZ ;  /* 0x0000000404047899 */ /* 0x010fe2000800063f */
[----:B------:R-:W-:Y:S02]  /*0170*/  IMAD.SHL.U32 R3, R2, 0x10, RZ ;  /* 0x0000001002037824 */ /* 0x000fe400078e00ff */
[----:B------:R-:W-:Y:S01]  /*0180*/  SGXT.U32 R11, R11, 0x4 ;  /* 0x000000040b0b781a */ /* 0x000fe20000000000 */
[----:B-----5:R-:W-:Y:S02]  /*0190*/  IMAD.WIDE R14, R17, 0x4, R14 ;  /* 0x00000004110e7825 */ /* 0x020fe400078e020e */
[----:B------:R-:W-:Y:S02]  /*01a0*/  LOP3.LUT R3, R3, 0xfffff000, RZ, 0xc0, !PT ;  /* 0xfffff00003037812 */ /* 0x000fe400078ec0ff */
[----:B------:R-:W-:-:S02]  /*01b0*/  LOP3.LUT R2, R11, UR4, RZ, 0xfc, !PT ;  /* 0x000000040b027c12 */ /* 0x000fc4000f8efcff */
[----:B------:R-:W4:Y:S02]  /*01c0*/  LDG.E.EL.64 R14, desc[UR8][R14.64] ;  /* 0x000000080e0e7981 */ /* 0x000f24000c2e1b00 */
[C---:B------:R-:W-:Y:S01]  /*01d0*/  ISETP.GE.AND P0, PT, R2.reuse, 0x10, PT ;  /* 0x000000100200780c */ /* 0x040fe20003f06270 */
[----:B------:R-:W-:-:S04]  /*01e0*/  IMAD R6, R2, 0x100, R17 ;  /* 0x0000010002067824 */ /* 0x000fc800078e0211 */
[----:B------:R-:W-:Y:S01]  /*01f0*/  IMAD.IADD R6, R6, 0x1, R3 ;  /* 0x0000000106067824 */ /* 0x000fe200078e0203 */
[----:B------:R-:W-:-:S03]  /*0200*/  CS2R R2, SRZ ;  /* 0x0000000000027805 */ /* 0x000fc6000001ff00 */
[----:B0-----:R-:W-:-:S05]  /*0210*/  IMAD.WIDE R18, R6, 0x4, R18 ;  /* 0x0000000406127825 */ /* 0x001fca00078e0212 */
[----:B------:R-:W4:Y:S01]  /*0220*/  @!P0 LDG.E.EL.64 R2, desc[UR8][R18.64] ;  /* 0x0000000812028981 */ /* 0x000f22000c2e1b00 */
[----:B-1----:R-:W-:-:S04]  /*0230*/  IMAD.WIDE R8, R17, 0x4, R8 ;  /* 0x0000000411087825 */ /* 0x002fc800078e0208 */
[----:B---3--:R-:W-:Y:S02]  /*0240*/  IMAD.WIDE R12, R17, 0x4, R12 ;  /* 0x00000004110c7825 */ /* 0x008fe400078e020c */
[----:B------:R-:W3:Y:S04]  /*0250*/  LDG.E.EL.64 R8, desc[UR8][R8.64] ;  /* 0x0000000808087981 */ /* 0x000ee8000c2e1b00 */
[----:B------:R-:W3:Y:S01]  /*0260*/  LDG.E.EL.64 R12, desc[UR8][R12.64] ;  /* 0x000000080c0c7981 */ /* 0x000ee2000c2e1b00 */
[----:B------:R-:W0:Y:S01]  /*0270*/  S2UR UR6, SR_CgaCtaId ;  /* 0x00000000000679c3 */ /* 0x000e220000008800 */
[----:B------:R-:W-:Y:S02]  /*0280*/  UMOV UR5, 0x400 ;  /* 0x0000040000057882 */ /* 0x000fe40000000000 */
[----:B0-----:R-:W-:Y:S01]  /*0290*/  UPRMT UR5, UR6, 0x654, UR5 ;  /* 0x0000065406057896 */ /* 0x001fe20008000005 */
[----:B------:R-:W-:-:S02]  /*02a0*/  LOP3.LUT R7, R7, UR4, RZ, 0xfc, !PT ;  /* 0x0000000407077c12 */ /* 0x000fc4000f8efcff */
[----:B------:R-:W-:Y:S01]  /*02b0*/  LOP3.LUT R0, R0, R11, RZ, 0xfc, !PT ;  /* 0x0000000b00007212 */ /* 0x000fe200078efcff */
[----:B--2---:R-:W-:Y:S01]  /*02c0*/  FADD R4, R4, 9.9999997473787516356e-06 ;  /* 0x3727c5ac04047421 */ /* 0x004fe20000000000 */
[----:B------:R-:W-:-:S03]  /*02d0*/  FADD R5, R5, 9.9999997473787516356e-06 ;  /* 0x3727c5ac05057421 */ /* 0x000fc60000000000 */
[----:B------:R-:W0:Y:S08]  /*02e0*/  MUFU.SQRT R16, R4 ;  /* 0x0000000400107308 */ /* 0x000e300000002000 */
[----:B------:R-:W1:Y:S01]  /*02f0*/  MUFU.SQRT R17, R5 ;  /* 0x0000000500117308 */ /* 0x000e620000002000 */
[C---:B0-----:R-:W-:Y:S02]  /*0300*/  FSETP.GT.AND P1, PT, R16.reuse, 8.50705917302346158658e+37, PT ;  /* 0x7e8000001000780b */ /* 0x041fe40003f24000 */
[----:B------:R-:W-:-:S02]  /*0310*/  FSETP.GEU.AND P3, PT, R16, 1.175494350822287508e-38, PT ;  /* 0x008000001000780b */ /* 0x000fc40003f6e000 */
[C---:B-1----:R-:W-:Y:S02]  /*0320*/  FSETP.GT.AND P2, PT, R17.reuse, 8.50705917302346158658e+37, PT ;  /* 0x7e8000001100780b */ /* 0x042fe40003f44000 */
[----:B------:R-:W-:-:S07]  /*0330*/  FSETP.GEU.AND P4, PT, R17, 1.175494350822287508e-38, PT ;  /* 0x008000001100780b */ /* 0x000fce0003f8e000 */
[----:B------:R-:W-:-:S04]  /*0340*/  @P1 FMUL R16, R16, 0.25 ;  /* 0x3e80000010101820 */ /* 0x000fc80000400000 */
[----:B------:R-:W-:Y:S01]  /*0350*/  @!P3 FMUL R16, R16, 16777216 ;  /* 0x4b8000001010b820 */ /* 0x000fe20000400000 */
[----:B------:R-:W-:-:S04]  /*0360*/  @P2 FMUL R17, R17, 0.25 ;  /* 0x3e80000011112820 */ /* 0x000fc80000400000 */
[----:B------:R-:W-:Y:S01]  /*0370*/  @!P4 FMUL R17, R17, 16777216 ;  /* 0x4b8000001111c820 */ /* 0x000fe20000400000 */
[----:B------:R-:W0:Y:S01]  /*0380*/  MUFU.RCP R16, R16 ;  /* 0x0000001000107308 */ /* 0x000e220000001000 */
[----:B------:R-:W-:-:S07]  /*0390*/  IMAD.MOV.U32 R4, RZ, RZ, 0x3e800000 ;  /* 0x3e800000ff047424 */ /* 0x000fce00078e00ff */
[----:B------:R-:W1:Y:S01]  /*03a0*/  MUFU.RCP R17, R17 ;  /* 0x0000001100117308 */ /* 0x000e620000001000 */
[C---:B------:R-:W-:Y:S02]  /*03b0*/  FSEL R5, R4.reuse, 1, P1 ;  /* 0x3f80000004057808 */ /* 0x040fe40000800000 */
[----:B------:R-:W-:Y:S01]  /*03c0*/  FSEL R4, R4, 1, P2 ;  /* 0x3f80000004047808 */ /* 0x000fe20001000000 */
[----:B----4-:R-:W-:Y:S02]  /*03d0*/  FADD R3, -R15, R3 ;  /* 0x000000030f037221 */ /* 0x010fe40000000100 */
[----:B------:R-:W-:Y:S02]  /*03e0*/  @!P3 FMUL R5, R5, 16777216 ;  /* 0x4b8000000505b820 */ /* 0x000fe40000400000 */
[----:B------:R-:W-:Y:S01]  /*03f0*/  @!P4 FMUL R4, R4, 16777216 ;  /* 0x4b8000000404c820 */ /* 0x000fe20000400000 */
[----:B------:R-:W-:Y:S01]  /*0400*/  FADD R15, -R14, R2 ;  /* 0x000000020e0f7221 */ /* 0x000fe20000000100 */
[----:B------:R-:W-:-:S02]  /*0410*/  IMAD.SHL.U32 R2, R10, 0x20, RZ ;  /* 0x000000200a027824 */ /* 0x000fc400078e00ff */
[----:B0-----:R-:W-:Y:S01]  /*0420*/  FMUL R16, R16, R5 ;  /* 0x0000000510107220 */ /* 0x001fe20000400000 */
[----:B-1----:R-:W-:-:S03]  /*0430*/  FMUL R4, R17, R4 ;  /* 0x0000000411047220 */ /* 0x002fc60000400000 */
[----:B------:R-:W-:Y:S01]  /*0440*/  FMUL R15, R16, R15 ;  /* 0x0000000f100f7220 */ /* 0x000fe20000400000 */
[----:B------:R-:W-:Y:S01]  /*0450*/  LOP3.LUT R2, R2, 0xe0, RZ, 0xc0, !PT ;  /* 0x000000e002027812 */ /* 0x000fe200078ec0ff */
[----:B------:R-:W-:Y:S02]  /*0460*/  FMUL R14, R4, R3 ;  /* 0x00000003040e7220 */ /* 0x000fe40000400000 */
[----:B---3--:R-:W-:Y:S01]  /*0470*/  FFMA R15, R8, R15, R12 ;  /* 0x0000000f080f7223 */ /* 0x008fe2000000000c */
[C---:B------:R-:W-:Y:S01]  /*0480*/  LOP3.LUT R5, R2.reuse, 0x10, RZ, 0xfc, !PT ;  /* 0x0000001002057812 */ /* 0x040fe200078efcff */
[----:B------:R-:W-:Y:S01]  /*0490*/  FFMA R9, R9, R14, R13 ;  /* 0x0000000e09097223 */ /* 0x000fe2000000000d */
[C---:B------:R-:W-:Y:S02]  /*04a0*/  LOP3.LUT R3, R2.reuse, R11, RZ, 0xfc, !PT ;  /* 0x0000000b02037212 */ /* 0x040fe400078efcff */
[----:B------:R-:W-:Y:S02]  /*04b0*/  LEA.HI R2, R2, UR5, RZ, 0x1e ;  /* 0x0000000502027c11 */ /* 0x000fe4000f8ff0ff */
[----:B------:R-:W-:-:S02]  /*04c0*/  LEA.HI R4, R5, UR5, RZ, 0x1e ;  /* 0x0000000505047c11 */ /* 0x000fc4000f8ff0ff */
[----:B------:R-:W-:Y:S02]  /*04d0*/  FSETP.GEU.AND P1, PT, R15, RZ, PT ;  /* 0x000000ff0f00720b */ /* 0x000fe40003f2e000 */
[----:B------:R-:W-:Y:S01]  /*04e0*/  FSETP.GEU.AND P2, PT, R9, RZ, PT ;  /* 0x000000ff0900720b */ /* 0x000fe20003f4e000 */
[----:B------:R-:W-:Y:S01]  /*04f0*/  IMAD R8, R3, 0x4, R2 ;  /* 0x0000000403087824 */ /* 0x000fe200078e0202 */
[----:B------:R-:W-:Y:S01]  /*0500*/  FSEL R15, R15, RZ, P1 ;  /* 0x000000ff0f0f7208 */ /* 0x000fe20000800000 */
[----:B------:R-:W-:Y:S01]  /*0510*/  IMAD R12, R3, 0x4, R4 ;  /* 0x00000004030c7824 */ /* 0x000fe200078e0204 */
[----:B------:R-:W-:Y:S01]  /*0520*/  FSEL R13, R9, RZ, P2 ;  /* 0x000000ff090d7208 */ /* 0x000fe20001000000 */
[----:B------:R-:W0:Y:S02]  /*0530*/  LDC.64 R4, c[0x0][0x238] ;  /* 0x00008e00ff047b82 */ /* 0x000e240000000a00 */
[----:B------:R1:W-:Y:S04]  /*0540*/  STS [R8], R15 ;  /* 0x0000000f08007388 */ /* 0x0003e80000000800 */
[----:B------:R-:W-:Y:S01]  /*0550*/  STS [R12+0x40], R13 ;  /* 0x0000400d0c007388 */ /* 0x000fe20000000800 */
[----:B------:R-:W-:Y:S01]  /*0560*/  SHF.R.U32.HI R2, RZ, 0x1, R10 ;  /* 0x00000001ff027819 */ /* 0x000fe2000001160a */
[----:B------:R-:W-:-:S03]  /*0570*/  IMAD.SHL.U32 R10, R10, 0x8, RZ ;  /* 0x000000080a0a7824 */ /* 0x000fc600078e00ff */
[----:B------:R-:W-:Y:S02]  /*0580*/  LOP3.LUT R2, R2, 0x3c, RZ, 0xc0, !PT ;  /* 0x0000003c02027812 */ /* 0x000fe400078ec0ff */
[----:B------:R-:W-:-:S04]  /*0590*/  LOP3.LUT R3, R10, 0x3f8, RZ, 0xc0, !PT ;  /* 0x000003f80a037812 */ /* 0x000fc800078ec0ff */
[----:B------:R-:W-:Y:S01]  /*05a0*/  IADD3 R10, R3, UR5, R2 ;  /* 0x00000005030a7c10 */ /* 0x000fe2000fffe002 */
[----:B------:R-:W-:Y:S01]  /*05b0*/  BAR.SYNC.DEFER_BLOCKING 0x0 ;  /* 0x0000000000007b1d */ /* 0x000fe20000010000 */
[----:B------:R-:W-:Y:S01]  /*05c0*/  ISETP.GE.AND P1, PT, R7, 0x10, PT ;  /* 0x000000100700780c */ /* 0x000fe20003f26270 */
[----:B------:R-:W-:Y:S01]  /*05d0*/  IMAD R9, R0, 0x10, R7 ;  /* 0x0000001000097824 */ /* 0x000fe200078e0207 */
[----:B------:R-:W-:Y:S02]  /*05e0*/  FSETP.GTU.AND P2, PT, R13, RZ, PT ;  /* 0x000000ff0d00720b */ /* 0x000fe40003f4c000 */
[----:B------:R-:W-:Y:S01]  /*05f0*/  FSETP.GTU.AND P3, PT, R15, RZ, PT ;  /* 0x000000ff0f00720b */ /* 0x000fe20003f6c000 */
[----:B------:R-:W-:Y:S01]  /*0600*/  ULDC.64 UR4, c[0x0][0x240] ;  /* 0x0000900000047ab9 */ /* 0x000fe20000000a00 */
[----:B------:R-:W-:Y:S04]  /*0610*/  LDS R2, [R10] ;  /* 0x000000000a027984 */ /* 0x000fe80000000800 */
[----:B------:R-:W2:Y:S01]  /*0620*/  LDS R3, [R10+0x4] ;  /* 0x000004000a037984 */ /* 0x000ea20000000800 */
[----:B0-----:R-:W-:Y:S01]  /*0630*/  IMAD.WIDE R4, R9, 0x4, R4 ;  /* 0x0000000409047825 */ /* 0x001fe200078e0204 */
[----:B------:R-:W-:-:S02]  /*0640*/  SEL R7, RZ, 0x100, P2 ;  /* 0x00000100ff077807 */ /* 0x000fc40001000000 */
[----:B-1----:R-:W-:Y:S02]  /*0650*/  IADD3 R8, P2, R6, UR4, RZ ;  /* 0x0000000406087c10 */ /* 0x002fe4000ff5e0ff */
[----:B------:R-:W-:Y:S02]  /*0660*/  SEL R0, RZ, 0x1, P3 ;  /* 0x00000001ff007807 */ /* 0x000fe40001800000 */
[----:B------:R-:W-:-:S03]  /*0670*/  LEA.HI.X.SX32 R9, R6, UR5, 0x1, P2 ;  /* 0x0000000506097c11 */ /* 0x000fc600090f0eff */
[----:B------:R-:W-:Y:S01]  /*0680*/  IMAD.IADD R7, R0, 0x1, R7 ;  /* 0x0000000100077824 */ /* 0x000fe200078e0207 */
[----:B--2---:R0:W-:Y:S02]  /*0690*/  @!P1 STG.E.64 desc[UR8][R4.64], R2 ;  /* 0x0000000204009986 */ /* 0x0041e4000c101b08 */
[----:B0-----:R-:W-:Y:S05]  /*06a0*/  @P0 EXIT ;  /* 0x000000000000094d */ /* 0x001fea0003800000 */
[----:B------:R-:W-:Y:S01]  /*06b0*/  STG.E.U16 desc[UR8][R8.64], R7 ;  /* 0x0000000708007986 */ /* 0x000fe2000c101508 */
[----:B------:R-:W-:Y:S05]  /*06c0*/  EXIT ;  /* 0x000000000000794d */ /* 0x000fea0003800000 */
.L_x_0:
[----:B------:R-:W-:-:S00]  /*06d0*/  BRA `(.L_x_0) ;  /* 0xfffffffc00fc7947 */ /* 0x000fc0000383ffff */
[----:B------:R-:W-:-:S00]  /*06e0*/  NOP ;  /* 0x0000000000007918 */ /* 0x000fc00000000000 */
        /* <DEDUP_REMOVED lines=9> */
.L_x_1:


//--------------------- .nv.global.init           --------------------------
	.section	.nv.global.init,"aw",@progbits
.nv.global.init:
	.type		_$_str,@object
	.size		_$_str,(_$_str_$_2 - _$_str)
_$_str:
        /*0000*/ 	.byte	0x5f, 0x5f, 0x43, 0x55, 0x44, 0x41, 0x5f, 0x46, 0x54, 0x5a, 0x00
	.type		_$_str_$_2,@object
	.size		_$_str_$_2,(.L_1 - _$_str_$_2)
_$_str_$_2:
        /*000b*/ 	.byte	0x5f, 0x5f, 0x43, 0x55, 0x44, 0x41, 0x5f, 0x50, 0x52, 0x45, 0x43, 0x5f, 0x53, 0x51, 0x52, 0x54
        /*001b*/ 	.byte	0x00
.L_1:


//--------------------- .nv.shared.triton_poi_fused__native_batch_norm_legit_no_training_relu_threshold_backward_4 --------------------------
	.section	.nv.shared.triton_poi_fused__native_batch_norm_legit_no_training_relu_threshold_backward_4,"aw",@nobits
	.sectionflags	@""
	.align	16
	.zero		1024


//--------------------- .nv.constant0.triton_poi_fused__native_batch_norm_legit_no_training_relu_threshold_backward_4 --------------------------
	.section	.nv.constant0.triton_poi_fused__native_batch_norm_legit_no_training_relu_threshold_backward_4,"a",@progbits
	.sectionflags	@""
	.align	4
.nv.constant0.triton_poi_fused__native_batch_norm_legit_no_training_relu_threshold_backward_4:
	.zero		592
